//
// Generated by NVIDIA NVVM Compiler
//
// Compiler Build ID: CL-36424714
// Cuda compilation tools, release 13.0, V13.0.88
// Based on NVVM 20.0.0
//

.version 9.0
.target sm_100
.address_size 64

	// .globl	_Z9reductionPii
.extern .func  (.param .b32 func_retval0) vprintf
(
	.param .b64 vprintf_param_0,
	.param .b64 vprintf_param_1
)
;
// _ZZ9reductionPiiE5ds_in has been demoted
.global .align 1 .b8 $str[40] = {66, 108, 111, 99, 107, 32, 40, 37, 100, 41, 44, 32, 84, 104, 114, 101, 97, 100, 32, 40, 37, 100, 41, 58, 32, 116, 61, 37, 100, 44, 32, 68, 65, 84, 65, 32, 37, 100, 10};
.global .align 1 .b8 $str$1[16] = {45, 45, 45, 45, 45, 45, 45, 45, 45, 45, 45, 45, 45, 45, 10};

.visible .entry _Z9reductionPii(
	.param .u64 .ptr .align 1 _Z9reductionPii_param_0,
	.param .u32 _Z9reductionPii_param_1
)
{
	.local .align 16 .b8 	__local_depot0[16];
	.reg .b64 	%SP;
	.reg .b64 	%SPL;
	.reg .pred 	%p<7>;
	.reg .b32 	%r<42>;
	.reg .b64 	%rd<15>;
	// demoted variable
	.shared .align 4 .b8 _ZZ9reductionPiiE5ds_in[12];
	mov.u64 	%SPL, __local_depot0;
	cvta.local.u64 	%SP, %SPL;
	ld.param.u64 	%rd3, [_Z9reductionPii_param_0];
	ld.param.u32 	%r19, [_Z9reductionPii_param_1];
	cvta.to.global.u64 	%rd4, %rd3;
	add.u64 	%rd5, %SP, 0;
	add.u64 	%rd1, %SPL, 0;
	mov.u32 	%r1, %tid.x;
	mov.u32 	%r21, %ntid.x;
	mov.u32 	%r2, %ctaid.x;
	mad.lo.s32 	%r3, %r21, %r2, %r1;
	setp.ge.s32 	%p1, %r3, %r19;
	mul.wide.s32 	%rd6, %r3, 4;
	add.s64 	%rd2, %rd4, %rd6;
	mov.b32 	%r41, 0;
	@%p1 bra 	$L__BB0_2;
	ld.global.u32 	%r41, [%rd2];
$L__BB0_2:
	shl.b32 	%r22, %r1, 2;
	mov.u32 	%r23, _ZZ9reductionPiiE5ds_in;
	add.s32 	%r6, %r23, %r22;
	st.shared.u32 	[%r6], %r41;
	bar.sync 	0;
	ld.shared.u32 	%r24, [%r6];
	st.local.v4.u32 	[%rd1], {%r2, %r1, %r1, %r24};
	mov.u64 	%rd7, $str;
	cvta.global.u64 	%rd8, %rd7;
	{ // callseq 0, 0
	.param .b64 param0;
	st.param.b64 	[param0], %rd8;
	.param .b64 param1;
	st.param.b64 	[param1], %rd5;
	.param .b32 retval0;
	call.uni (retval0), 
	vprintf, 
	(
	param0, 
	param1
	);
	ld.param.b32 	%r25, [retval0];
	} // callseq 0
	and.b32  	%r27, %r1, 1;
	setp.eq.b32 	%p2, %r27, 1;
	@%p2 bra 	$L__BB0_4;
	ld.shared.u32 	%r28, [%r6+4];
	ld.shared.u32 	%r29, [%r6];
	add.s32 	%r30, %r29, %r28;
	st.shared.u32 	[%r6], %r30;
$L__BB0_4:
	bar.sync 	0;
	and.b32  	%r31, %r1, 3;
	setp.ne.s32 	%p3, %r31, 0;
	@%p3 bra 	$L__BB0_6;
	ld.shared.u32 	%r32, [%r6+8];
	ld.shared.u32 	%r33, [%r6];
	add.s32 	%r34, %r33, %r32;
	st.shared.u32 	[%r6], %r34;
$L__BB0_6:
	setp.ge.s32 	%p4, %r3, %r19;
	bar.sync 	0;
	mov.u64 	%rd10, $str$1;
	cvta.global.u64 	%rd11, %rd10;
	{ // callseq 1, 0
	.param .b64 param0;
	st.param.b64 	[param0], %rd11;
	.param .b64 param1;
	st.param.b64 	[param1], 0;
	.param .b32 retval0;
	call.uni (retval0), 
	vprintf, 
	(
	param0, 
	param1
	);
	ld.param.b32 	%r35, [retval0];
	} // callseq 1
	ld.shared.u32 	%r37, [%r6];
	st.local.v4.u32 	[%rd1], {%r2, %r1, %r1, %r37};
	cvta.global.u64 	%rd13, %rd7;
	{ // callseq 2, 0
	.param .b64 param0;
	st.param.b64 	[param0], %rd13;
	.param .b64 param1;
	st.param.b64 	[param1], %rd5;
	.param .b32 retval0;
	call.uni (retval0), 
	vprintf, 
	(
	param0, 
	param1
	);
	ld.param.b32 	%r38, [retval0];
	} // callseq 2
	setp.ne.s32 	%p5, %r1, 0;
	or.pred  	%p6, %p5, %p4;
	@%p6 bra 	$L__BB0_8;
	ld.shared.u32 	%r40, [_ZZ9reductionPiiE5ds_in];
	st.global.u32 	[%rd2], %r40;
$L__BB0_8:
	ret;

}


// ===== COMPILED SASS (sm_100) =====

	.target	sm_100

	.elftype	@"ET_EXEC"


//--------------------- .note.nv.tkinfo           --------------------------
	.section	.note.nv.tkinfo,"",@"SHT_NOTE"
	.sectionflags	@"SHF_NOTE_NV_TKINFO"
	.tkinfo
        /*0018*/ 	.word	0x00000002
        /*0030*/ 	.string	""
        /*0030*/ 	.string	"ptxas"
        /*0030*/ 	.string	"Cuda compilation tools, release 13.0, V13.0.88"
        /*0030*/ 	.string	"Build cuda_13.0.r13.0/compiler.36424714_0"
        /*0030*/ 	.string	"-arch sm_100 -m 64 "



//--------------------- .note.nv.cuinfo           --------------------------
	.section	.note.nv.cuinfo,"",@"SHT_NOTE"
	.sectionflags	@"SHF_NOTE_NV_CUINFO"
        /*0018*/ 	.short	0x0002
        /*001a*/ 	.short	0x0064
        /*001c*/ 	.short	0x0082
	.zero		2


//--------------------- .nv.info                  --------------------------
	.section	.nv.info,"",@"SHT_CUDA_INFO"
	.align	4


	//----- nvinfo : EIATTR_REGCOUNT
	.align		4
        /*0000*/ 	.byte	0x04, 0x2f
        /*0002*/ 	.short	(.L_3 - .L_2)
	.align		4
.L_2:
        /*0004*/ 	.word	index@(_Z9reductionPii)
        /*0008*/ 	.word	0x0000001d


	//----- nvinfo : EIATTR_FRAME_SIZE
	.align		4
.L_3:
        /*000c*/ 	.byte	0x04, 0x11
        /*000e*/ 	.short	(.L_5 - .L_4)
	.align		4
.L_4:
        /*0010*/ 	.word	index@(_Z9reductionPii)
        /*0014*/ 	.word	0x00000010


	//----- nvinfo : EIATTR_MIN_STACK_SIZE
	.align		4
.L_5:
        /*0018*/ 	.byte	0x04, 0x12
        /*001a*/ 	.short	(.L_7 - .L_6)
	.align		4
.L_6:
        /*001c*/ 	.word	index@(_Z9reductionPii)
        /*0020*/ 	.word	0x00000010
.L_7:


//--------------------- .nv.compat                --------------------------
	.section	.nv.compat,"",@"SHT_CUDA_COMPAT_INFO"
	.align	4
        /*0000*/ 	.byte	0x02, 0x09, 0x00, 0x00, 0x02, 0x02, 0x01, 0x00, 0x02, 0x05, 0x05, 0x00, 0x03, 0x07, 0x01, 0x01
        /*0010*/ 	.byte	0x02, 0x03, 0x00, 0x00, 0x02, 0x06, 0x01, 0x00, 0x04, 0x0b, 0x08, 0x00, 0x09, 0x00, 0x00, 0x00
        /*0020*/ 	.byte	0x00, 0x00, 0x00, 0x00


//--------------------- .nv.info._Z9reductionPii  --------------------------
	.section	.nv.info._Z9reductionPii,"",@"SHT_CUDA_INFO"
	.sectionflags	@""
	.align	4


	//----- nvinfo : EIATTR_CUDA_API_VERSION
	.align		4
        /*0000*/ 	.byte	0x04, 0x37
        /*0002*/ 	.short	(.L_9 - .L_8)
.L_8:
        /*0004*/ 	.word	0x00000082


	//----- nvinfo : EIATTR_KPARAM_INFO
	.align		4
.L_9:
        /*0008*/ 	.byte	0x04, 0x17
        /*000a*/ 	.short	(.L_11 - .L_10)
.L_10:
        /*000c*/ 	.word	0x00000000
        /*0010*/ 	.short	0x0001
        /*0012*/ 	.short	0x0008
        /*0014*/ 	.byte	0x00, 0xf0, 0x11, 0x00


	//----- nvinfo : EIATTR_KPARAM_INFO
	.align		4
.L_11:
        /*0018*/ 	.byte	0x04, 0x17
        /*001a*/ 	.short	(.L_13 - .L_12)
.L_12:
        /*001c*/ 	.word	0x00000000
        /*0020*/ 	.short	0x0000
        /*0022*/ 	.short	0x0000
        /*0024*/ 	.byte	0x00, 0xf5, 0x21, 0x00


	//----- nvinfo : EIATTR_SPARSE_MMA_MASK
	.align		4
.L_13:
        /*0028*/ 	.byte	0x03, 0x50
        /*002a*/ 	.short	0x0000


	//----- nvinfo : EIATTR_MAXREG_COUNT
	.align		4
        /*002c*/ 	.byte	0x03, 0x1b
        /*002e*/ 	.short	0x00ff


	//----- nvinfo : EIATTR_NUM_BARRIERS
	.align		4
        /*0030*/ 	.byte	0x02, 0x4c
        /*0032*/ 	.byte	0x01
	.zero		1


	//----- nvinfo : EIATTR_EXTERNS
	.align		4
        /*0034*/ 	.byte	0x04, 0x0f
        /*0036*/ 	.short	(.L_15 - .L_14)


	//   ....[0]....
	.align		4
.L_14:
        /*0038*/ 	.word	index@(vprintf)


	//----- nvinfo : EIATTR_MERCURY_ISA_VERSION
	.align		4
.L_15:
        /*003c*/ 	.byte	0x03, 0x5f
        /*003e*/ 	.short	0x0101


	//----- nvinfo : EIATTR_VRC_CTA_INIT_COUNT
	.align		4
        /*0040*/ 	.byte	0x02, 0x4a
	.zero		1
	.zero		1


	//----- nvinfo : EIATTR_SYSCALL_OFFSETS
	.align		4
        /*0044*/ 	.byte	0x04, 0x46
        /*0046*/ 	.short	(.L_17 - .L_16)


	//   ....[0]....
.L_16:
        /*0048*/ 	.word	0x00000220


	//   ....[1]....
        /*004c*/ 	.word	0x000003b0


	//   ....[2]....
        /*0050*/ 	.word	0x00000480


	//----- nvinfo : EIATTR_EXIT_INSTR_OFFSETS
	.align		4
.L_17:
        /*0054*/ 	.byte	0x04, 0x1c
        /*0056*/ 	.short	(.L_19 - .L_18)


	//   ....[0]....
.L_18:
        /*0058*/ 	.word	0x000004b0


	//   ....[1]....
        /*005c*/ 	.word	0x00000510


	//----- nvinfo : EIATTR_CRS_STACK_SIZE
	.align		4
.L_19:
        /*0060*/ 	.byte	0x04, 0x1e
        /*0062*/ 	.short	(.L_21 - .L_20)
.L_20:
        /*0064*/ 	.word	0x00000000


	//----- nvinfo : EIATTR_CBANK_PARAM_SIZE
	.align		4
.L_21:
        /*0068*/ 	.byte	0x03, 0x19
        /*006a*/ 	.short	0x000c


	//----- nvinfo : EIATTR_PARAM_CBANK
	.align		4
        /*006c*/ 	.byte	0x04, 0x0a
        /*006e*/ 	.short	(.L_23 - .L_22)
	.align		4
.L_22:
        /*0070*/ 	.word	index@(.nv.constant0._Z9reductionPii)
        /*0074*/ 	.short	0x0380
        /*0076*/ 	.short	0x000c


	//----- nvinfo : EIATTR_SW_WAR
	.align		4
.L_23:
        /*0078*/ 	.byte	0x04, 0x36
        /*007a*/ 	.short	(.L_25 - .L_24)
.L_24:
        /*007c*/ 	.word	0x00000008
.L_25:


//--------------------- .nv.callgraph             --------------------------
	.section	.nv.callgraph,"",@"SHT_CUDA_CALLGRAPH"
	.align	4
	.sectionentsize	8
	.align		4
        /*0000*/ 	.word	0x00000000
	.align		4
        /*0004*/ 	.word	0xffffffff
	.align		4
        /*0008*/ 	.word	index@(_Z9reductionPii)
	.align		4
        /*000c*/ 	.word	index@(vprintf)
	.align		4
        /*0010*/ 	.word	0x00000000
	.align		4
        /*0014*/ 	.word	0xfffffffe
	.align		4
        /*0018*/ 	.word	0x00000000
	.align		4
        /*001c*/ 	.word	0xfffffffd
	.align		4
        /*0020*/ 	.word	0x00000000
	.align		4
        /*0024*/ 	.word	0xfffffffc


//--------------------- .nv.constant4             --------------------------
	.section	.nv.constant4,"a",@progbits
	.align	8
	.align		8
.nv.constant4:
        /*0000*/ 	.dword	vprintf
	.align		8
        /*0008*/ 	.dword	$str
	.align		8
        /*0010*/ 	.dword	$str$1


//--------------------- .text._Z9reductionPii     --------------------------
	.section	.text._Z9reductionPii,"ax",@progbits
	.align	128
        .global         _Z9reductionPii
        .type           _Z9reductionPii,@function
        .size           _Z9reductionPii,(.L_x_4 - _Z9reductionPii)
        .other          _Z9reductionPii,@"STO_CUDA_ENTRY STV_DEFAULT"
_Z9reductionPii:
.text._Z9reductionPii:
[----:B------:R-:W0:Y:S01]  /*0000*/  LDC R1, c[0x0][0x37c] ;  /* 0x0000df00ff017b82 */ /* 0x000e220000000800 */
[----:B------:R-:W1:Y:S01]  /*0010*/  S2R R17, SR_TID.X ;  /* 0x0000000000117919 */ /* 0x000e620000002100 */
[----:B------:R-:W2:Y:S06]  /*0020*/  LDCU UR6, c[0x0][0x2fc] ;  /* 0x00005f80ff0677ac */ /* 0x000eac0008000800 */
[----:B------:R-:W3:Y:S01]  /*0030*/  LDC.64 R22, c[0x0][0x380] ;  /* 0x0000e000ff167b82 */ /* 0x000ee20000000a00 */
[----:B------:R-:W-:Y:S01]  /*0040*/  IMAD.MOV.U32 R3, RZ, RZ, RZ ;  /* 0x000000ffff037224 */ /* 0x000fe200078e00ff */
[----:B------:R-:W1:Y:S01]  /*0050*/  S2R R16, SR_CTAID.X ;  /* 0x0000000000107919 */ /* 0x000e620000002500 */
[----:B------:R-:W1:Y:S01]  /*0060*/  LDCU UR4, c[0x0][0x360] ;  /* 0x00006c00ff0477ac */ /* 0x000e620008000800 */
[----:B0-----:R-:W-:Y:S01]  /*0070*/  VIADD R1, R1, 0xfffffff0 ;  /* 0xfffffff001017836 */ /* 0x001fe20000000000 */
[----:B------:R-:W0:Y:S01]  /*0080*/  LDCU UR5, c[0x0][0x388] ;  /* 0x00007100ff0577ac */ /* 0x000e220008000800 */
[----:B------:R-:W4:Y:S01]  /*0090*/  LDCU.64 UR36, c[0x0][0x358] ;  /* 0x00006b00ff2477ac */ /* 0x000f220008000a00 */
[----:B------:R-:W-:Y:S01]  /*00a0*/  MOV R0, 0x0 ;  /* 0x0000000000007802 */ /* 0x000fe20000000f00 */
[----:B------:R-:W5:Y:S01]  /*00b0*/  LDCU.64 UR8, c[0x4][0x8] ;  /* 0x01000100ff0877ac */ /* 0x000f620008000a00 */
[----:B-1----:R-:W-:-:S04]  /*00c0*/  IMAD R24, R16, UR4, R17 ;  /* 0x0000000410187c24 */ /* 0x002fc8000f8e0211 */
[C---:B---3--:R-:W-:Y:S01]  /*00d0*/  IMAD.WIDE R22, R24.reuse, 0x4, R22 ;  /* 0x0000000418167825 */ /* 0x048fe200078e0216 */
[----:B0-----:R-:W-:-:S13]  /*00e0*/  ISETP.GE.AND P0, PT, R24, UR5, PT ;  /* 0x0000000518007c0c */ /* 0x001fda000bf06270 */
[----:B----4-:R-:W3:Y:S01]  /*00f0*/  @!P0 LDG.E R3, desc[UR36][R22.64] ;  /* 0x0000002416038981 */ /* 0x010ee2000c1e1900 */
[----:B------:R-:W0:Y:S01]  /*0100*/  S2UR UR5, SR_CgaCtaId ;  /* 0x00000000000579c3 */ /* 0x000e220000008800 */
[----:B------:R-:W-:Y:S01]  /*0110*/  UMOV UR4, 0x400 ;  /* 0x0000040000047882 */ /* 0x000fe20000000000 */
[----:B------:R-:W-:Y:S01]  /*0120*/  IMAD.MOV.U32 R18, RZ, RZ, R17 ;  /* 0x000000ffff127224 */ /* 0x000fe200078e0011 */
[----:B-----5:R-:W-:Y:S01]  /*0130*/  MOV R4, UR8 ;  /* 0x0000000800047c02 */ /* 0x020fe20008000f00 */
[----:B------:R-:W-:-:S04]  /*0140*/  IMAD.U32 R5, RZ, RZ, UR9 ;  /* 0x00000009ff057e24 */ /* 0x000fc8000f8e00ff */
[----:B------:R1:W4:Y:S01]  /*0150*/  LDC.64 R8, c[0x4][R0] ;  /* 0x0100000000087b82 */ /* 0x0003220000000a00 */
[----:B0-----:R-:W-:-:S06]  /*0160*/  ULEA UR4, UR5, UR4, 0x18 ;  /* 0x0000000405047291 */ /* 0x001fcc000f8ec0ff */
[----:B------:R-:W-:-:S05]  /*0170*/  LEA R2, R17, UR4, 0x2 ;  /* 0x0000000411027c11 */ /* 0x000fca000f8e10ff */
[----:B------:R-:W0:Y:S02]  /*0180*/  LDCU UR4, c[0x0][0x2f8] ;  /* 0x00005f00ff0477ac */ /* 0x000e240008000800 */
[----:B0-----:R-:W-:-:S05]  /*0190*/  IADD3 R26, P0, PT, R1, UR4, RZ ;  /* 0x00000004011a7c10 */ /* 0x001fca000ff1e0ff */
[----:B--2---:R-:W-:Y:S02]  /*01a0*/  IMAD.X R25, RZ, RZ, UR6, P0 ;  /* 0x00000006ff197e24 */ /* 0x004fe400080e06ff */
[----:B------:R-:W-:Y:S02]  /*01b0*/  IMAD.MOV.U32 R6, RZ, RZ, R26 ;  /* 0x000000ffff067224 */ /* 0x000fe400078e001a */
[----:B------:R-:W-:Y:S01]  /*01c0*/  IMAD.MOV.U32 R7, RZ, RZ, R25 ;  /* 0x000000ffff077224 */ /* 0x000fe200078e0019 */
[----:B---3--:R-:W-:Y:S01]  /*01d0*/  STS [R2], R3 ;  /* 0x0000000302007388 */ /* 0x008fe20000000800 */
[----:B------:R-:W-:Y:S06]  /*01e0*/  BAR.SYNC.DEFER_BLOCKING 0x0 ;  /* 0x0000000000007b1d */ /* 0x000fec0000010000 */
[----:B------:R-:W0:Y:S04]  /*01f0*/  LDS R19, [R2] ;  /* 0x0000000002137984 */ /* 0x000e280000000800 */
[----:B0---4-:R1:W-:Y:S02]  /*0200*/  STL.128 [R1], R16 ;  /* 0x0000001001007387 */ /* 0x0113e40000100c00 */
[----:B------:R-:W-:-:S07]  /*0210*/  LEPC R20, `(.L_x_0) ;  /* 0x000000001014794e */ /* 0x000fce0000000000 */
[----:B-1----:R-:W-:Y:S05]  /*0220*/  CALL.ABS.NOINC R8 ;  /* 0x0000000008007343 */ /* 0x002fea0003c00000 */
.L_x_0:
[----:B------:R-:W-:Y:S01]  /*0230*/  LOP3.LUT R0, R17, 0x1, RZ, 0xc0, !PT ;  /* 0x0000000111007812 */ /* 0x000fe200078ec0ff */
[----:B------:R-:W-:Y:S05]  /*0240*/  WARPSYNC.ALL ;  /* 0x0000000000007948 */ /* 0x000fea0003800000 */
[----:B------:R-:W-:-:S13]  /*0250*/  ISETP.NE.U32.AND P0, PT, R0, 0x1, PT ;  /* 0x000000010000780c */ /* 0x000fda0003f05070 */
[----:B------:R-:W-:Y:S04]  /*0260*/  @P0 LDS R0, [R2+0x4] ;  /* 0x0000040002000984 */ /* 0x000fe80000000800 */
[----:B------:R-:W0:Y:S02]  /*0270*/  @P0 LDS R3, [R2] ;  /* 0x0000000002030984 */ /* 0x000e240000000800 */
[----:B0-----:R-:W-:-:S05]  /*0280*/  @P0 IADD3 R3, PT, PT, R0, R3, RZ ;  /* 0x0000000300030210 */ /* 0x001fca0007ffe0ff */
[----:B------:R-:W-:Y:S01]  /*0290*/  @P0 STS [R2], R3 ;  /* 0x0000000302000388 */ /* 0x000fe20000000800 */
[----:B------:R-:W-:Y:S01]  /*02a0*/  BAR.SYNC.DEFER_BLOCKING 0x0 ;  /* 0x0000000000007b1d */ /* 0x000fe20000010000 */
[----:B------:R-:W-:Y:S02]  /*02b0*/  LOP3.LUT P0, RZ, R17, 0x3, RZ, 0xc0, !PT ;  /* 0x0000000311ff7812 */ /* 0x000fe4000780c0ff */
[----:B------:R-:W-:Y:S02]  /*02c0*/  CS2R R6, SRZ ;  /* 0x0000000000067805 */ /* 0x000fe4000001ff00 */
[----:B------:R-:W-:Y:S01]  /*02d0*/  MOV R18, 0x0 ;  /* 0x0000000000127802 */ /* 0x000fe20000000f00 */
[----:B------:R-:W0:Y:S03]  /*02e0*/  LDCU UR6, c[0x0][0x388] ;  /* 0x00007100ff0677ac */ /* 0x000e260008000800 */
[----:B------:R1:W2:Y:S01]  /*02f0*/  LDC.64 R8, c[0x4][R18] ;  /* 0x0100000012087b82 */ /* 0x0002a20000000a00 */
[----:B------:R-:W3:Y:S04]  /*0300*/  LDCU.64 UR4, c[0x4][0x10] ;  /* 0x01000200ff0477ac */ /* 0x000ee80008000a00 */
[----:B------:R-:W-:Y:S04]  /*0310*/  @!P0 LDS R3, [R2+0x8] ;  /* 0x0000080002038984 */ /* 0x000fe80000000800 */
[----:B------:R-:W4:Y:S01]  /*0320*/  @!P0 LDS R0, [R2] ;  /* 0x0000000002008984 */ /* 0x000f220000000800 */
[----:B---3--:R-:W-:-:S02]  /*0330*/  IMAD.U32 R4, RZ, RZ, UR4 ;  /* 0x00000004ff047e24 */ /* 0x008fc4000f8e00ff */
[----:B------:R-:W-:Y:S02]  /*0340*/  IMAD.U32 R5, RZ, RZ, UR5 ;  /* 0x00000005ff057e24 */ /* 0x000fe4000f8e00ff */
[----:B----4-:R-:W-:-:S05]  /*0350*/  @!P0 IMAD.IADD R3, R3, 0x1, R0 ;  /* 0x0000000103038824 */ /* 0x010fca00078e0200 */
[----:B------:R1:W-:Y:S01]  /*0360*/  @!P0 STS [R2], R3 ;  /* 0x0000000302008388 */ /* 0x0003e20000000800 */
[----:B------:R-:W-:Y:S01]  /*0370*/  BAR.SYNC.DEFER_BLOCKING 0x0 ;  /* 0x0000000000007b1d */ /* 0x000fe20000010000 */
[----:B0-----:R-:W-:-:S04]  /*0380*/  ISETP.GE.AND P0, PT, R24, UR6, PT ;  /* 0x0000000618007c0c */ /* 0x001fc8000bf06270 */
[----:B--2---:R-:W-:-:S09]  /*0390*/  P2R R19, PR, RZ, 0x1 ;  /* 0x00000001ff137803 */ /* 0x004fd20000000000 */
[----:B------:R-:W-:-:S07]  /*03a0*/  LEPC R20, `(.L_x_1) ;  /* 0x000000001014794e */ /* 0x000fce0000000000 */
[----:B-1----:R-:W-:Y:S05]  /*03b0*/  CALL.ABS.NOINC R8 ;  /* 0x0000000008007343 */ /* 0x002fea0003c00000 */
.L_x_1:
[----:B------:R-:W0:Y:S01]  /*03c0*/  LDS R11, [R2] ;  /* 0x00000000020b7984 */ /* 0x000e220000000800 */
[----:B------:R-:W-:Y:S01]  /*03d0*/  MOV R8, R16 ;  /* 0x0000001000087202 */ /* 0x000fe20000000f00 */
[--C-:B------:R-:W-:Y:S01]  /*03e0*/  IMAD.MOV.U32 R9, RZ, RZ, R17.reuse ;  /* 0x000000ffff097224 */ /* 0x100fe200078e0011 */
[----:B------:R1:W2:Y:S01]  /*03f0*/  LDC.64 R12, c[0x4][R18] ;  /* 0x01000000120c7b82 */ /* 0x0002a20000000a00 */
[----:B------:R-:W-:Y:S01]  /*0400*/  IMAD.MOV.U32 R10, RZ, RZ, R17 ;  /* 0x000000ffff0a7224 */ /* 0x000fe200078e0011 */
[----:B------:R-:W3:Y:S01]  /*0410*/  LDCU.64 UR4, c[0x4][0x8] ;  /* 0x01000100ff0477ac */ /* 0x000ee20008000a00 */
[----:B------:R-:W-:Y:S02]  /*0420*/  IMAD.MOV.U32 R6, RZ, RZ, R26 ;  /* 0x000000ffff067224 */ /* 0x000fe400078e001a */
[----:B------:R-:W-:Y:S02]  /*0430*/  IMAD.MOV.U32 R7, RZ, RZ, R25 ;  /* 0x000000ffff077224 */ /* 0x000fe400078e0019 */
[----:B---3--:R-:W-:Y:S01]  /*0440*/  IMAD.U32 R4, RZ, RZ, UR4 ;  /* 0x00000004ff047e24 */ /* 0x008fe2000f8e00ff */
[----:B------:R-:W-:Y:S01]  /*0450*/  MOV R5, UR5 ;  /* 0x0000000500057c02 */ /* 0x000fe20008000f00 */
[----:B0-----:R1:W-:Y:S06]  /*0460*/  STL.128 [R1], R8 ;  /* 0x0000000801007387 */ /* 0x0013ec0000100c00 */
[----:B------:R-:W-:-:S07]  /*0470*/  LEPC R20, `(.L_x_2) ;  /* 0x000000001014794e */ /* 0x000fce0000000000 */
[----:B-12---:R-:W-:Y:S05]  /*0480*/  CALL.ABS.NOINC R12 ;  /* 0x000000000c007343 */ /* 0x006fea0003c00000 */
.L_x_2:
[----:B------:R-:W-:-:S04]  /*0490*/  ISETP.NE.AND P6, PT, R19, RZ, PT ;  /* 0x000000ff1300720c */ /* 0x000fc80003fc5270 */
[----:B------:R-:W-:-:S13]  /*04a0*/  ISETP.NE.OR P0, PT, R17, RZ, P6 ;  /* 0x000000ff1100720c */ /* 0x000fda0003705670 */
[----:B------:R-:W-:Y:S05]  /*04b0*/  @P0 EXIT ;  /* 0x000000000000094d */ /* 0x000fea0003800000 */
[----:B------:R-:W0:Y:S01]  /*04c0*/  S2UR UR5, SR_CgaCtaId ;  /* 0x00000000000579c3 */ /* 0x000e220000008800 */
[----:B------:R-:W-:Y:S02]  /*04d0*/  UMOV UR4, 0x400 ;  /* 0x0000040000047882 */ /* 0x000fe40000000000 */
[----:B0-----:R-:W-:-:S09]  /*04e0*/  ULEA UR4, UR5, UR4, 0x18 ;  /* 0x0000000405047291 */ /* 0x001fd2000f8ec0ff */
[----:B------:R-:W0:Y:S04]  /*04f0*/  LDS R3, [UR4] ;  /* 0x00000004ff037984 */ /* 0x000e280008000800 */
[----:B0-----:R-:W-:Y:S01]  /*0500*/  STG.E desc[UR36][R22.64], R3 ;  /* 0x0000000316007986 */ /* 0x001fe2000c101924 */
[----:B------:R-:W-:Y:S05]  /*0510*/  EXIT ;  /* 0x000000000000794d */ /* 0x000fea0003800000 */
.L_x_3:
[----:B------:R-:W-:-:S00]  /*0520*/  BRA `(.L_x_3) ;  /* 0xfffffffc00fc7947 */ /* 0x000fc0000383ffff */
[----:B------:R-:W-:-:S00]  /*0530*/  NOP ;  /* 0x0000000000007918 */ /* 0x000fc00000000000 */
        /* <DEDUP_REMOVED lines=12> */
.L_x_4:


//--------------------- .nv.global.init           --------------------------
	.section	.nv.global.init,"aw",@progbits
.nv.global.init:
	.type		$str$1,@object
	.size		$str$1,($str - $str$1)
$str$1:
        /*0000*/ 	.byte	0x2d, 0x2d, 0x2d, 0x2d, 0x2d, 0x2d, 0x2d, 0x2d, 0x2d, 0x2d, 0x2d, 0x2d, 0x2d, 0x2d, 0x0a, 0x00
	.type		$str,@object
	.size		$str,(.L_0 - $str)
$str:
        /*0010*/ 	.byte	0x42, 0x6c, 0x6f, 0x63, 0x6b, 0x20, 0x28, 0x25, 0x64, 0x29, 0x2c, 0x20, 0x54, 0x68, 0x72, 0x65
        /*0020*/ 	.byte	0x61, 0x64, 0x20, 0x28, 0x25, 0x64, 0x29, 0x3a, 0x20, 0x74, 0x3d, 0x25, 0x64, 0x2c, 0x20, 0x44
        /*0030*/ 	.byte	0x41, 0x54, 0x41, 0x20, 0x25, 0x64, 0x0a, 0x00
.L_0:


//--------------------- .nv.shared._Z9reductionPii --------------------------
	.section	.nv.shared._Z9reductionPii,"aw",@nobits
	.sectionflags	@""
	.align	4
.nv.shared._Z9reductionPii:
	.zero		1036


//--------------------- .nv.shared.reserved.0     --------------------------
	.section	.nv.shared.reserved.0,"aw",@nobits
	.weak		__nv_reservedSMEM_offset_0_alias
	.size		__nv_reservedSMEM_offset_0_alias, 0, 64
	.other		__nv_reservedSMEM_offset_0_alias,@"STO_CUDA_RESERVED_SHARED STV_DEFAULT"
__nv_reservedSMEM_offset_0_alias:
	.zero		0
	.zero		64


//--------------------- .nv.constant0._Z9reductionPii --------------------------
	.section	.nv.constant0._Z9reductionPii,"a",@progbits
	.sectionflags	@""
	.align	4
.nv.constant0._Z9reductionPii:
	.zero		908


//--------------------- SYMBOLS --------------------------

	.type		.nv.reservedSmem.offset0,@object
	.size		.nv.reservedSmem.offset0,0x4
	.type		.nv.reservedSmem.cap,@object
	.size		.nv.reservedSmem.cap,0x4
	.type		vprintf,@function
